//
// Generated by NVIDIA NVVM Compiler
//
// Compiler Build ID: CL-36424714
// Cuda compilation tools, release 13.0, V13.0.88
// Based on NVVM 20.0.0
//

.version 9.0
.target sm_100
.address_size 64

	// .globl	_Z6kernelPdS_S_di

.visible .entry _Z6kernelPdS_S_di(
	.param .u64 .ptr .align 1 _Z6kernelPdS_S_di_param_0,
	.param .u64 .ptr .align 1 _Z6kernelPdS_S_di_param_1,
	.param .u64 .ptr .align 1 _Z6kernelPdS_S_di_param_2,
	.param .f64 _Z6kernelPdS_S_di_param_3,
	.param .u32 _Z6kernelPdS_S_di_param_4
)
{
	.reg .pred 	%p<25>;
	.reg .b32 	%r<24>;
	.reg .b64 	%rd<21>;
	.reg .b64 	%fd<191>;

	ld.param.u64 	%rd8, [_Z6kernelPdS_S_di_param_0];
	ld.param.u64 	%rd9, [_Z6kernelPdS_S_di_param_1];
	ld.param.u64 	%rd10, [_Z6kernelPdS_S_di_param_2];
	ld.param.f64 	%fd54, [_Z6kernelPdS_S_di_param_3];
	ld.param.u32 	%r13, [_Z6kernelPdS_S_di_param_4];
	cvta.to.global.u64 	%rd1, %rd9;
	cvta.to.global.u64 	%rd2, %rd10;
	mov.u32 	%r14, %ctaid.x;
	mov.u32 	%r15, %ntid.x;
	mov.u32 	%r16, %tid.x;
	mad.lo.s32 	%r1, %r14, %r15, %r16;
	setp.lt.s32 	%p1, %r13, 1;
	mov.f64 	%fd170, 0d0000000000000000;
	@%p1 bra 	$L__BB0_41;
	mul.wide.s32 	%rd11, %r1, 8;
	add.s64 	%rd12, %rd2, %rd11;
	ld.global.f64 	%fd58, [%rd12];
	cvt.rzi.s32.f64 	%r18, %fd58;
	cvt.rn.f64.s32 	%fd1, %r18;
	and.b32  	%r2, %r13, 7;
	setp.lt.u32 	%p2, %r13, 8;
	mov.f64 	%fd170, 0d0000000000000000;
	mov.b32 	%r22, 0;
	@%p2 bra 	$L__BB0_20;
	and.b32  	%r22, %r13, 2147483640;
	neg.s32 	%r20, %r22;
	add.s64 	%rd20, %rd1, 32;
	mov.f64 	%fd170, 0d0000000000000000;
$L__BB0_3:
	.pragma "nounroll";
	ld.global.f64 	%fd60, [%rd20+-32];
	sub.f64 	%fd61, %fd1, %fd60;
	div.rn.f64 	%fd62, %fd61, %fd54;
	mul.f64 	%fd3, %fd62, %fd62;
	setp.geu.f64 	%p3, %fd3, 0d3FF0000000000000;
	@%p3 bra 	$L__BB0_5;
	mov.f64 	%fd63, 0d3FF0000000000000;
	sub.f64 	%fd64, %fd63, %fd3;
	mul.f64 	%fd65, %fd64, 0d3FE8000000000000;
	div.rn.f64 	%fd66, %fd65, %fd54;
	add.f64 	%fd170, %fd170, %fd66;
$L__BB0_5:
	ld.global.f64 	%fd67, [%rd20+-24];
	sub.f64 	%fd68, %fd1, %fd67;
	div.rn.f64 	%fd69, %fd68, %fd54;
	mul.f64 	%fd6, %fd69, %fd69;
	setp.geu.f64 	%p4, %fd6, 0d3FF0000000000000;
	@%p4 bra 	$L__BB0_7;
	mov.f64 	%fd70, 0d3FF0000000000000;
	sub.f64 	%fd71, %fd70, %fd6;
	mul.f64 	%fd72, %fd71, 0d3FE8000000000000;
	div.rn.f64 	%fd73, %fd72, %fd54;
	add.f64 	%fd170, %fd170, %fd73;
$L__BB0_7:
	ld.global.f64 	%fd74, [%rd20+-16];
	sub.f64 	%fd75, %fd1, %fd74;
	div.rn.f64 	%fd76, %fd75, %fd54;
	mul.f64 	%fd9, %fd76, %fd76;
	setp.geu.f64 	%p5, %fd9, 0d3FF0000000000000;
	@%p5 bra 	$L__BB0_9;
	mov.f64 	%fd77, 0d3FF0000000000000;
	sub.f64 	%fd78, %fd77, %fd9;
	mul.f64 	%fd79, %fd78, 0d3FE8000000000000;
	div.rn.f64 	%fd80, %fd79, %fd54;
	add.f64 	%fd170, %fd170, %fd80;
$L__BB0_9:
	ld.global.f64 	%fd81, [%rd20+-8];
	sub.f64 	%fd82, %fd1, %fd81;
	div.rn.f64 	%fd83, %fd82, %fd54;
	mul.f64 	%fd12, %fd83, %fd83;
	setp.geu.f64 	%p6, %fd12, 0d3FF0000000000000;
	@%p6 bra 	$L__BB0_11;
	mov.f64 	%fd84, 0d3FF0000000000000;
	sub.f64 	%fd85, %fd84, %fd12;
	mul.f64 	%fd86, %fd85, 0d3FE8000000000000;
	div.rn.f64 	%fd87, %fd86, %fd54;
	add.f64 	%fd170, %fd170, %fd87;
$L__BB0_11:
	ld.global.f64 	%fd88, [%rd20];
	sub.f64 	%fd89, %fd1, %fd88;
	div.rn.f64 	%fd90, %fd89, %fd54;
	mul.f64 	%fd15, %fd90, %fd90;
	setp.geu.f64 	%p7, %fd15, 0d3FF0000000000000;
	@%p7 bra 	$L__BB0_13;
	mov.f64 	%fd91, 0d3FF0000000000000;
	sub.f64 	%fd92, %fd91, %fd15;
	mul.f64 	%fd93, %fd92, 0d3FE8000000000000;
	div.rn.f64 	%fd94, %fd93, %fd54;
	add.f64 	%fd170, %fd170, %fd94;
$L__BB0_13:
	ld.global.f64 	%fd95, [%rd20+8];
	sub.f64 	%fd96, %fd1, %fd95;
	div.rn.f64 	%fd97, %fd96, %fd54;
	mul.f64 	%fd18, %fd97, %fd97;
	setp.geu.f64 	%p8, %fd18, 0d3FF0000000000000;
	@%p8 bra 	$L__BB0_15;
	mov.f64 	%fd98, 0d3FF0000000000000;
	sub.f64 	%fd99, %fd98, %fd18;
	mul.f64 	%fd100, %fd99, 0d3FE8000000000000;
	div.rn.f64 	%fd101, %fd100, %fd54;
	add.f64 	%fd170, %fd170, %fd101;
$L__BB0_15:
	ld.global.f64 	%fd102, [%rd20+16];
	sub.f64 	%fd103, %fd1, %fd102;
	div.rn.f64 	%fd104, %fd103, %fd54;
	mul.f64 	%fd21, %fd104, %fd104;
	setp.geu.f64 	%p9, %fd21, 0d3FF0000000000000;
	@%p9 bra 	$L__BB0_17;
	mov.f64 	%fd105, 0d3FF0000000000000;
	sub.f64 	%fd106, %fd105, %fd21;
	mul.f64 	%fd107, %fd106, 0d3FE8000000000000;
	div.rn.f64 	%fd108, %fd107, %fd54;
	add.f64 	%fd170, %fd170, %fd108;
$L__BB0_17:
	ld.global.f64 	%fd109, [%rd20+24];
	sub.f64 	%fd110, %fd1, %fd109;
	div.rn.f64 	%fd111, %fd110, %fd54;
	mul.f64 	%fd24, %fd111, %fd111;
	setp.geu.f64 	%p10, %fd24, 0d3FF0000000000000;
	@%p10 bra 	$L__BB0_19;
	mov.f64 	%fd112, 0d3FF0000000000000;
	sub.f64 	%fd113, %fd112, %fd24;
	mul.f64 	%fd114, %fd113, 0d3FE8000000000000;
	div.rn.f64 	%fd115, %fd114, %fd54;
	add.f64 	%fd170, %fd170, %fd115;
$L__BB0_19:
	add.s32 	%r20, %r20, 8;
	add.s64 	%rd20, %rd20, 64;
	setp.ne.s32 	%p11, %r20, 0;
	@%p11 bra 	$L__BB0_3;
$L__BB0_20:
	setp.eq.s32 	%p12, %r2, 0;
	@%p12 bra 	$L__BB0_41;
	and.b32  	%r8, %r13, 3;
	setp.lt.u32 	%p13, %r2, 4;
	@%p13 bra 	$L__BB0_31;
	mul.wide.u32 	%rd13, %r22, 8;
	add.s64 	%rd6, %rd1, %rd13;
	ld.global.f64 	%fd117, [%rd6];
	sub.f64 	%fd118, %fd1, %fd117;
	div.rn.f64 	%fd119, %fd118, %fd54;
	mul.f64 	%fd29, %fd119, %fd119;
	setp.geu.f64 	%p14, %fd29, 0d3FF0000000000000;
	@%p14 bra 	$L__BB0_24;
	mov.f64 	%fd120, 0d3FF0000000000000;
	sub.f64 	%fd121, %fd120, %fd29;
	mul.f64 	%fd122, %fd121, 0d3FE8000000000000;
	div.rn.f64 	%fd123, %fd122, %fd54;
	add.f64 	%fd170, %fd170, %fd123;
$L__BB0_24:
	ld.global.f64 	%fd124, [%rd6+8];
	sub.f64 	%fd125, %fd1, %fd124;
	div.rn.f64 	%fd126, %fd125, %fd54;
	mul.f64 	%fd32, %fd126, %fd126;
	setp.geu.f64 	%p15, %fd32, 0d3FF0000000000000;
	@%p15 bra 	$L__BB0_26;
	mov.f64 	%fd127, 0d3FF0000000000000;
	sub.f64 	%fd128, %fd127, %fd32;
	mul.f64 	%fd129, %fd128, 0d3FE8000000000000;
	div.rn.f64 	%fd130, %fd129, %fd54;
	add.f64 	%fd170, %fd170, %fd130;
$L__BB0_26:
	ld.global.f64 	%fd131, [%rd6+16];
	sub.f64 	%fd132, %fd1, %fd131;
	div.rn.f64 	%fd133, %fd132, %fd54;
	mul.f64 	%fd35, %fd133, %fd133;
	setp.geu.f64 	%p16, %fd35, 0d3FF0000000000000;
	@%p16 bra 	$L__BB0_28;
	mov.f64 	%fd134, 0d3FF0000000000000;
	sub.f64 	%fd135, %fd134, %fd35;
	mul.f64 	%fd136, %fd135, 0d3FE8000000000000;
	div.rn.f64 	%fd137, %fd136, %fd54;
	add.f64 	%fd170, %fd170, %fd137;
$L__BB0_28:
	ld.global.f64 	%fd138, [%rd6+24];
	sub.f64 	%fd139, %fd1, %fd138;
	div.rn.f64 	%fd140, %fd139, %fd54;
	mul.f64 	%fd38, %fd140, %fd140;
	setp.geu.f64 	%p17, %fd38, 0d3FF0000000000000;
	@%p17 bra 	$L__BB0_30;
	mov.f64 	%fd141, 0d3FF0000000000000;
	sub.f64 	%fd142, %fd141, %fd38;
	mul.f64 	%fd143, %fd142, 0d3FE8000000000000;
	div.rn.f64 	%fd144, %fd143, %fd54;
	add.f64 	%fd170, %fd170, %fd144;
$L__BB0_30:
	add.s32 	%r22, %r22, 4;
$L__BB0_31:
	setp.eq.s32 	%p18, %r8, 0;
	@%p18 bra 	$L__BB0_41;
	setp.eq.s32 	%p19, %r8, 1;
	@%p19 bra 	$L__BB0_38;
	mul.wide.u32 	%rd14, %r22, 8;
	add.s64 	%rd7, %rd1, %rd14;
	ld.global.f64 	%fd146, [%rd7];
	sub.f64 	%fd147, %fd1, %fd146;
	div.rn.f64 	%fd148, %fd147, %fd54;
	mul.f64 	%fd43, %fd148, %fd148;
	setp.geu.f64 	%p20, %fd43, 0d3FF0000000000000;
	@%p20 bra 	$L__BB0_35;
	mov.f64 	%fd149, 0d3FF0000000000000;
	sub.f64 	%fd150, %fd149, %fd43;
	mul.f64 	%fd151, %fd150, 0d3FE8000000000000;
	div.rn.f64 	%fd152, %fd151, %fd54;
	add.f64 	%fd170, %fd170, %fd152;
$L__BB0_35:
	ld.global.f64 	%fd153, [%rd7+8];
	sub.f64 	%fd154, %fd1, %fd153;
	div.rn.f64 	%fd155, %fd154, %fd54;
	mul.f64 	%fd46, %fd155, %fd155;
	setp.geu.f64 	%p21, %fd46, 0d3FF0000000000000;
	@%p21 bra 	$L__BB0_37;
	mov.f64 	%fd156, 0d3FF0000000000000;
	sub.f64 	%fd157, %fd156, %fd46;
	mul.f64 	%fd158, %fd157, 0d3FE8000000000000;
	div.rn.f64 	%fd159, %fd158, %fd54;
	add.f64 	%fd170, %fd170, %fd159;
$L__BB0_37:
	add.s32 	%r22, %r22, 2;
$L__BB0_38:
	and.b32  	%r19, %r13, 1;
	setp.eq.b32 	%p22, %r19, 1;
	not.pred 	%p23, %p22;
	@%p23 bra 	$L__BB0_41;
	mul.wide.u32 	%rd15, %r22, 8;
	add.s64 	%rd16, %rd1, %rd15;
	ld.global.f64 	%fd160, [%rd16];
	sub.f64 	%fd161, %fd1, %fd160;
	div.rn.f64 	%fd162, %fd161, %fd54;
	mul.f64 	%fd51, %fd162, %fd162;
	setp.geu.f64 	%p24, %fd51, 0d3FF0000000000000;
	@%p24 bra 	$L__BB0_41;
	mov.f64 	%fd163, 0d3FF0000000000000;
	sub.f64 	%fd164, %fd163, %fd51;
	mul.f64 	%fd165, %fd164, 0d3FE8000000000000;
	div.rn.f64 	%fd166, %fd165, %fd54;
	add.f64 	%fd170, %fd170, %fd166;
$L__BB0_41:
	cvta.to.global.u64 	%rd17, %rd8;
	cvt.rn.f64.s32 	%fd167, %r13;
	div.rn.f64 	%fd168, %fd170, %fd167;
	mul.wide.s32 	%rd18, %r1, 8;
	add.s64 	%rd19, %rd17, %rd18;
	st.global.f64 	[%rd19], %fd168;
	ret;

}


// ===== COMPILED SASS (sm_100) =====

	.target	sm_100

	.elftype	@"ET_EXEC"


//--------------------- .note.nv.tkinfo           --------------------------
	.section	.note.nv.tkinfo,"",@"SHT_NOTE"
	.sectionflags	@"SHF_NOTE_NV_TKINFO"
	.tkinfo
        /*0018*/ 	.word	0x00000002
        /*0030*/ 	.string	""
        /*0030*/ 	.string	"ptxas"
        /*0030*/ 	.string	"Cuda compilation tools, release 13.0, V13.0.88"
        /*0030*/ 	.string	"Build cuda_13.0.r13.0/compiler.36424714_0"
        /*0030*/ 	.string	"-arch sm_100 -m 64 "



//--------------------- .note.nv.cuinfo           --------------------------
	.section	.note.nv.cuinfo,"",@"SHT_NOTE"
	.sectionflags	@"SHF_NOTE_NV_CUINFO"
        /*0018*/ 	.short	0x0002
        /*001a*/ 	.short	0x0064
        /*001c*/ 	.short	0x0082
	.zero		2


//--------------------- .nv.info                  --------------------------
	.section	.nv.info,"",@"SHT_CUDA_INFO"
	.align	4


	//----- nvinfo : EIATTR_REGCOUNT
	.align		4
        /*0000*/ 	.byte	0x04, 0x2f
        /*0002*/ 	.short	(.L_1 - .L_0)
	.align		4
.L_0:
        /*0004*/ 	.word	index@(_Z6kernelPdS_S_di)
        /*0008*/ 	.word	0x00000020


	//----- nvinfo : EIATTR_FRAME_SIZE
	.align		4
.L_1:
        /*000c*/ 	.byte	0x04, 0x11
        /*000e*/ 	.short	(.L_3 - .L_2)
	.align		4
.L_2:
        /*0010*/ 	.word	index@($__internal_0_$__cuda_sm20_div_rn_f64_full)
        /*0014*/ 	.word	0x00000000


	//----- nvinfo : EIATTR_FRAME_SIZE
	.align		4
.L_3:
        /*0018*/ 	.byte	0x04, 0x11
        /*001a*/ 	.short	(.L_5 - .L_4)
	.align		4
.L_4:
        /*001c*/ 	.word	index@(_Z6kernelPdS_S_di)
        /*0020*/ 	.word	0x00000000


	//----- nvinfo : EIATTR_MIN_STACK_SIZE
	.align		4
.L_5:
        /*0024*/ 	.byte	0x04, 0x12
        /*0026*/ 	.short	(.L_7 - .L_6)
	.align		4
.L_6:
        /*0028*/ 	.word	index@(_Z6kernelPdS_S_di)
        /*002c*/ 	.word	0x00000000
.L_7:


//--------------------- .nv.compat                --------------------------
	.section	.nv.compat,"",@"SHT_CUDA_COMPAT_INFO"
	.align	4
        /*0000*/ 	.byte	0x02, 0x09, 0x00, 0x00, 0x02, 0x02, 0x01, 0x00, 0x02, 0x05, 0x05, 0x00, 0x03, 0x07, 0x01, 0x01
        /*0010*/ 	.byte	0x02, 0x03, 0x00, 0x00, 0x02, 0x06, 0x01, 0x00, 0x04, 0x0b, 0x08, 0x00, 0x01, 0x00, 0x00, 0x00
        /*0020*/ 	.byte	0x00, 0x00, 0x00, 0x00


//--------------------- .nv.info._Z6kernelPdS_S_di --------------------------
	.section	.nv.info._Z6kernelPdS_S_di,"",@"SHT_CUDA_INFO"
	.sectionflags	@""
	.align	4


	//----- nvinfo : EIATTR_CUDA_API_VERSION
	.align		4
        /*0000*/ 	.byte	0x04, 0x37
        /*0002*/ 	.short	(.L_9 - .L_8)
.L_8:
        /*0004*/ 	.word	0x00000082


	//----- nvinfo : EIATTR_KPARAM_INFO
	.align		4
.L_9:
        /*0008*/ 	.byte	0x04, 0x17
        /*000a*/ 	.short	(.L_11 - .L_10)
.L_10:
        /*000c*/ 	.word	0x00000000
        /*0010*/ 	.short	0x0004
        /*0012*/ 	.short	0x0020
        /*0014*/ 	.byte	0x00, 0xf0, 0x11, 0x00


	//----- nvinfo : EIATTR_KPARAM_INFO
	.align		4
.L_11:
        /*0018*/ 	.byte	0x04, 0x17
        /*001a*/ 	.short	(.L_13 - .L_12)
.L_12:
        /*001c*/ 	.word	0x00000000
        /*0020*/ 	.short	0x0003
        /*0022*/ 	.short	0x0018
        /*0024*/ 	.byte	0x00, 0xf0, 0x21, 0x00


	//----- nvinfo : EIATTR_KPARAM_INFO
	.align		4
.L_13:
        /*0028*/ 	.byte	0x04, 0x17
        /*002a*/ 	.short	(.L_15 - .L_14)
.L_14:
        /*002c*/ 	.word	0x00000000
        /*0030*/ 	.short	0x0002
        /*0032*/ 	.short	0x0010
        /*0034*/ 	.byte	0x00, 0xf5, 0x21, 0x00


	//----- nvinfo : EIATTR_KPARAM_INFO
	.align		4
.L_15:
        /*0038*/ 	.byte	0x04, 0x17
        /*003a*/ 	.short	(.L_17 - .L_16)
.L_16:
        /*003c*/ 	.word	0x00000000
        /*0040*/ 	.short	0x0001
        /*0042*/ 	.short	0x0008
        /*0044*/ 	.byte	0x00, 0xf5, 0x21, 0x00


	//----- nvinfo : EIATTR_KPARAM_INFO
	.align		4
.L_17:
        /*0048*/ 	.byte	0x04, 0x17
        /*004a*/ 	.short	(.L_19 - .L_18)
.L_18:
        /*004c*/ 	.word	0x00000000
        /*0050*/ 	.short	0x0000
        /*0052*/ 	.short	0x0000
        /*0054*/ 	.byte	0x00, 0xf5, 0x21, 0x00


	//----- nvinfo : EIATTR_SPARSE_MMA_MASK
	.align		4
.L_19:
        /*0058*/ 	.byte	0x03, 0x50
        /*005a*/ 	.short	0x0000


	//----- nvinfo : EIATTR_MAXREG_COUNT
	.align		4
        /*005c*/ 	.byte	0x03, 0x1b
        /*005e*/ 	.short	0x00ff


	//----- nvinfo : EIATTR_MERCURY_ISA_VERSION
	.align		4
        /*0060*/ 	.byte	0x03, 0x5f
        /*0062*/ 	.short	0x0101


	//----- nvinfo : EIATTR_VRC_CTA_INIT_COUNT
	.align		4
        /*0064*/ 	.byte	0x02, 0x4a
	.zero		1
	.zero		1


	//----- nvinfo : EIATTR_EXIT_INSTR_OFFSETS
	.align		4
        /*0068*/ 	.byte	0x04, 0x1c
        /*006a*/ 	.short	(.L_21 - .L_20)


	//   ....[0]....
.L_20:
        /*006c*/ 	.word	0x00003ba0


	//----- nvinfo : EIATTR_CRS_STACK_SIZE
	.align		4
.L_21:
        /*0070*/ 	.byte	0x04, 0x1e
        /*0072*/ 	.short	(.L_23 - .L_22)
.L_22:
        /*0074*/ 	.word	0x00000000


	//----- nvinfo : EIATTR_CBANK_PARAM_SIZE
	.align		4
.L_23:
        /*0078*/ 	.byte	0x03, 0x19
        /*007a*/ 	.short	0x0024


	//----- nvinfo : EIATTR_PARAM_CBANK
	.align		4
        /*007c*/ 	.byte	0x04, 0x0a
        /*007e*/ 	.short	(.L_25 - .L_24)
	.align		4
.L_24:
        /*0080*/ 	.word	index@(.nv.constant0._Z6kernelPdS_S_di)
        /*0084*/ 	.short	0x0380
        /*0086*/ 	.short	0x0024


	//----- nvinfo : EIATTR_SW_WAR
	.align		4
.L_25:
        /*0088*/ 	.byte	0x04, 0x36
        /*008a*/ 	.short	(.L_27 - .L_26)
.L_26:
        /*008c*/ 	.word	0x00000008
.L_27:


//--------------------- .nv.callgraph             --------------------------
	.section	.nv.callgraph,"",@"SHT_CUDA_CALLGRAPH"
	.align	4
	.sectionentsize	8
	.align		4
        /*0000*/ 	.word	0x00000000
	.align		4
        /*0004*/ 	.word	0xffffffff
	.align		4
        /*0008*/ 	.word	0x00000000
	.align		4
        /*000c*/ 	.word	0xfffffffe
	.align		4
        /*0010*/ 	.word	0x00000000
	.align		4
        /*0014*/ 	.word	0xfffffffd
	.align		4
        /*0018*/ 	.word	0x00000000
	.align		4
        /*001c*/ 	.word	0xfffffffc


//--------------------- .text._Z6kernelPdS_S_di   --------------------------
	.section	.text._Z6kernelPdS_S_di,"ax",@progbits
	.align	128
        .global         _Z6kernelPdS_S_di
        .type           _Z6kernelPdS_S_di,@function
        .size           _Z6kernelPdS_S_di,(.L_x_102 - _Z6kernelPdS_S_di)
        .other          _Z6kernelPdS_S_di,@"STO_CUDA_ENTRY STV_DEFAULT"
_Z6kernelPdS_S_di:
.text._Z6kernelPdS_S_di:
[----:B------:R-:W-:Y:S01]  /*0000*/  LDC R1, c[0x0][0x37c] ;  /* 0x0000df00ff017b82 */ /* 0x000fe20000000800 */
[----:B------:R-:W0:Y:S01]  /*0010*/  S2R R3, SR_TID.X ;  /* 0x0000000000037919 */ /* 0x000e220000002100 */
[----:B------:R-:W1:Y:S06]  /*0020*/  LDCU UR4, c[0x0][0x3a0] ;  /* 0x00007400ff0477ac */ /* 0x000e6c0008000800 */
[----:B------:R-:W0:Y:S01]  /*0030*/  S2UR UR5, SR_CTAID.X ;  /* 0x00000000000579c3 */ /* 0x000e220000002500 */
[----:B------:R-:W-:Y:S01]  /*0040*/  CS2R R22, SRZ ;  /* 0x0000000000167805 */ /* 0x000fe2000001ff00 */
[----:B------:R-:W2:Y:S06]  /*0050*/  LDCU.64 UR8, c[0x0][0x358] ;  /* 0x00006b00ff0877ac */ /* 0x000eac0008000a00 */
[----:B------:R-:W0:Y:S01]  /*0060*/  LDC R2, c[0x0][0x360] ;  /* 0x0000d800ff027b82 */ /* 0x000e220000000800 */
[----:B-1----:R-:W-:Y:S01]  /*0070*/  UISETP.GE.AND UP0, UPT, UR4, 0x1, UPT ;  /* 0x000000010400788c */ /* 0x002fe2000bf06270 */
[----:B0-----:R-:W-:-:S08]  /*0080*/  IMAD R2, R2, UR5, R3 ;  /* 0x0000000502027c24 */ /* 0x001fd0000f8e0203 */
[----:B--2---:R-:W-:Y:S05]  /*0090*/  BRA.U !UP0, `(.L_x_0) ;  /* 0x0000003908507547 */ /* 0x004fea000b800000 */
[----:B------:R-:W0:Y:S02]  /*00a0*/  LDC.64 R4, c[0x0][0x390] ;  /* 0x0000e400ff047b82 */ /* 0x000e240000000a00 */
[----:B0-----:R-:W-:-:S06]  /*00b0*/  IMAD.WIDE R4, R2, 0x8, R4 ;  /* 0x0000000802047825 */ /* 0x001fcc00078e0204 */
[----:B------:R-:W2:Y:S01]  /*00c0*/  LDG.E.64 R4, desc[UR8][R4.64] ;  /* 0x0000000804047981 */ /* 0x000ea2000c1e1b00 */
[----:B------:R-:W-:Y:S01]  /*00d0*/  UISETP.GE.U32.AND UP0, UPT, UR4, 0x8, UPT ;  /* 0x000000080400788c */ /* 0x000fe2000bf06070 */
[----:B------:R-:W-:Y:S01]  /*00e0*/  IMAD.MOV.U32 R0, RZ, RZ, RZ ;  /* 0x000000ffff007224 */ /* 0x000fe200078e00ff */
[----:B------:R-:W-:Y:S01]  /*00f0*/  CS2R R22, SRZ ;  /* 0x0000000000167805 */ /* 0x000fe2000001ff00 */
[----:B------:R-:W-:Y:S01]  /*0100*/  ULOP3.LUT UR10, UR4, 0x7, URZ, 0xc0, !UPT ;  /* 0x00000007040a7892 */ /* 0x000fe2000f8ec0ff */
[----:B--2---:R-:W0:Y:S08]  /*0110*/  F2I.F64.TRUNC R20, R4 ;  /* 0x0000000400147311 */ /* 0x004e30000030d100 */
[----:B0-----:R-:W0:Y:S01]  /*0120*/  I2F.F64 R20, R20 ;  /* 0x0000001400147312 */ /* 0x001e220000201c00 */
[----:B------:R-:W-:Y:S05]  /*0130*/  BRA.U !UP0, `(.L_x_1) ;  /* 0x0000001d08407547 */ /* 0x000fea000b800000 */
[----:B------:R-:W1:Y:S01]  /*0140*/  LDCU.64 UR6, c[0x0][0x388] ;  /* 0x00007100ff0677ac */ /* 0x000e620008000a00 */
[----:B------:R-:W2:Y:S01]  /*0150*/  LDC.64 R18, c[0x0][0x398] ;  /* 0x0000e600ff127b82 */ /* 0x000ea20000000a00 */
[----:B------:R-:W-:Y:S01]  /*0160*/  CS2R R22, SRZ ;  /* 0x0000000000167805 */ /* 0x000fe2000001ff00 */
[----:B------:R-:W-:Y:S01]  /*0170*/  ULOP3.LUT UR4, UR4, 0x7ffffff8, URZ, 0xc0, !UPT ;  /* 0x7ffffff804047892 */ /* 0x000fe2000f8ec0ff */
[----:B------:R-:W3:Y:S05]  /*0180*/  LDCU UR11, c[0x0][0x39c] ;  /* 0x00007380ff0b77ac */ /* 0x000eea0008000800 */
[----:B------:R-:W-:Y:S01]  /*0190*/  IMAD.U32 R0, RZ, RZ, UR4 ;  /* 0x00000004ff007e24 */ /* 0x000fe2000f8e00ff */
[----:B-1----:R-:W-:-:S04]  /*01a0*/  UIADD3 UR5, UP0, UPT, UR6, 0x20, URZ ;  /* 0x0000002006057890 */ /* 0x002fc8000ff1e0ff */
[----:B------:R-:W-:Y:S02]  /*01b0*/  UIADD3.X UR6, UPT, UPT, URZ, UR7, URZ, UP0, !UPT ;  /* 0x00000007ff067290 */ /* 0x000fe400087fe4ff */
[----:B------:R-:W-:Y:S01]  /*01c0*/  IMAD.U32 R16, RZ, RZ, UR5 ;  /* 0x00000005ff107e24 */ /* 0x000fe2000f8e00ff */
[----:B------:R-:W-:-:S03]  /*01d0*/  UIADD3 UR7, UPT, UPT, -UR4, URZ, URZ ;  /* 0x000000ff04077290 */ /* 0x000fc6000fffe1ff */
[----:B---3--:R-:W-:-:S09]  /*01e0*/  IMAD.U32 R17, RZ, RZ, UR6 ;  /* 0x00000006ff117e24 */ /* 0x008fd2000f8e00ff */
.L_x_50:
[----:B------:R-:W0:Y:S01]  /*01f0*/  LDG.E.64 R14, desc[UR8][R16.64+-0x20] ;  /* 0xffffe008100e7981 */ /* 0x000e22000c1e1b00 */
[----:B------:R-:W2:Y:S01]  /*0200*/  MUFU.RCP64H R5, UR11 ;  /* 0x0000000b00057d08 */ /* 0x000ea20008001800 */
[----:B------:R-:W-:Y:S01]  /*0210*/  HFMA2 R4, -RZ, RZ, 0, 5.9604644775390625e-08 ;  /* 0x00000001ff047431 */ /* 0x000fe200000001ff */
[----:B------:R-:W-:Y:S01]  /*0220*/  UIADD3 UR7, UPT, UPT, UR7, 0x8, URZ ;  /* 0x0000000807077890 */ /* 0x000fe2000fffe0ff */
[----:B------:R-:W-:Y:S03]  /*0230*/  BSSY.RECONVERGENT B1, `(.L_x_2) ;  /* 0x0000016000017945 */ /* 0x000fe60003800200 */
[----:B------:R-:W-:Y:S01]  /*0240*/  UISETP.NE.AND UP0, UPT, UR7, URZ, UPT ;  /* 0x000000ff0700728c */ /* 0x000fe2000bf05270 */
[----:B--2---:R-:W-:-:S08]  /*0250*/  DFMA R6, R4, -R18, 1 ;  /* 0x3ff000000406742b */ /* 0x004fd00000000812 */
[----:B------:R-:W-:-:S08]  /*0260*/  DFMA R6, R6, R6, R6 ;  /* 0x000000060606722b */ /* 0x000fd00000000006 */
[----:B------:R-:W-:-:S08]  /*0270*/  DFMA R6, R4, R6, R4 ;  /* 0x000000060406722b */ /* 0x000fd00000000004 */
[----:B------:R-:W-:-:S08]  /*0280*/  DFMA R4, R6, -R18, 1 ;  /* 0x3ff000000604742b */ /* 0x000fd00000000812 */
[----:B------:R-:W-:Y:S02]  /*0290*/  DFMA R4, R6, R4, R6 ;  /* 0x000000040604722b */ /* 0x000fe40000000006 */
[----:B0-----:R-:W-:-:S08]  /*02a0*/  DADD R14, R20, -R14 ;  /* 0x00000000140e7229 */ /* 0x001fd0000000080e */
[----:B------:R-:W-:Y:S02]  /*02b0*/  DMUL R6, R14, R4 ;  /* 0x000000040e067228 */ /* 0x000fe40000000000 */
[----:B------:R-:W-:-:S06]  /*02c0*/  FSETP.GEU.AND P1, PT, |R15|, 6.5827683646048100446e-37, PT ;  /* 0x036000000f00780b */ /* 0x000fcc0003f2e200 */
[----:B------:R-:W-:-:S08]  /*02d0*/  DFMA R8, R6, -R18, R14 ;  /* 0x800000120608722b */ /* 0x000fd0000000000e */
[----:B------:R-:W-:-:S10]  /*02e0*/  DFMA R4, R4, R8, R6 ;  /* 0x000000080404722b */ /* 0x000fd40000000006 */
[----:B------:R-:W-:-:S05]  /*02f0*/  FFMA R3, RZ, UR11, R5 ;  /* 0x0000000bff037c23 */ /* 0x000fca0008000005 */
[----:B------:R-:W-:-:S13]  /*0300*/  FSETP.GT.AND P0, PT, |R3|, 1.469367938527859385e-39, PT ;  /* 0x001000000300780b */ /* 0x000fda0003f04200 */
[----:B------:R-:W-:Y:S05]  /*0310*/  @P0 BRA P1, `(.L_x_3) ;  /* 0x00000000001c0947 */ /* 0x000fea0000800000 */
[----:B------:R-:W0:Y:S01]  /*0320*/  LDCU.64 UR4, c[0x0][0x398] ;  /* 0x00007300ff0477ac */ /* 0x000e220008000a00 */
[----:B------:R-:W-:Y:S01]  /*0330*/  MOV R4, 0x370 ;  /* 0x0000037000047802 */ /* 0x000fe20000000f00 */
[----:B0-----:R-:W-:Y:S02]  /*0340*/  IMAD.U32 R12, RZ, RZ, UR4 ;  /* 0x00000004ff0c7e24 */ /* 0x001fe4000f8e00ff */
[----:B------:R-:W-:-:S07]  /*0350*/  IMAD.U32 R7, RZ, RZ, UR5 ;  /* 0x00000005ff077e24 */ /* 0x000fce000f8e00ff */
[----:B------:R-:W-:Y:S05]  /*0360*/  CALL.REL.NOINC `($__internal_0_$__cuda_sm20_div_rn_f64_full) ;  /* 0x0000003800107944 */ /* 0x000fea0003c00000 */
[----:B------:R-:W-:Y:S02]  /*0370*/  IMAD.MOV.U32 R4, RZ, RZ, R26 ;  /* 0x000000ffff047224 */ /* 0x000fe400078e001a */
[----:B------:R-:W-:-:S07]  /*0380*/  IMAD.MOV.U32 R5, RZ, RZ, R27 ;  /* 0x000000ffff057224 */ /* 0x000fce00078e001b */
.L_x_3:
[----:B------:R-:W-:Y:S05]  /*0390*/  BSYNC.RECONVERGENT B1 ;  /* 0x0000000000017941 */ /* 0x000fea0003800200 */
.L_x_2:
[----:B------:R-:W-:Y:S01]  /*03a0*/  DMUL R4, R4, R4 ;  /* 0x0000000404047228 */ /* 0x000fe20000000000 */
[----:B------:R-:W-:Y:S07]  /*03b0*/  BSSY.RECONVERGENT B1, `(.L_x_4) ;  /* 0x000001d000017945 */ /* 0x000fee0003800200 */
[----:B------:R-:W-:-:S14]  /*03c0*/  DSETP.GEU.AND P0, PT, R4, 1, PT ;  /* 0x3ff000000400742a */ /* 0x000fdc0003f0e000 */
[----:B------:R-:W-:Y:S05]  /*03d0*/  @P0 BRA `(.L_x_5) ;  /* 0x0000000000680947 */ /* 0x000fea0003800000 */
[----:B------:R-:W0:Y:S01]  /*03e0*/  MUFU.RCP64H R7, UR11 ;  /* 0x0000000b00077d08 */ /* 0x000e220008001800 */
[----:B------:R-:W-:Y:S01]  /*03f0*/  MOV R6, 0x1 ;  /* 0x0000000100067802 */ /* 0x000fe20000000f00 */
[----:B------:R-:W-:Y:S01]  /*0400*/  DADD R14, -R4, 1 ;  /* 0x3ff00000040e7429 */ /* 0x000fe20000000100 */
[----:B------:R-:W-:Y:S07]  /*0410*/  BSSY.RECONVERGENT B2, `(.L_x_6) ;  /* 0x0000015000027945 */ /* 0x000fee0003800200 */
[----:B------:R-:W-:-:S02]  /*0420*/  DMUL R14, R14, 0.75 ;  /* 0x3fe800000e0e7828 */ /* 0x000fc40000000000 */
[----:B0-----:R-:W-:-:S08]  /*0430*/  DFMA R8, R6, -R18, 1 ;  /* 0x3ff000000608742b */ /* 0x001fd00000000812 */
[----:B------:R-:W-:Y:S01]  /*0440*/  FSETP.GEU.AND P1, PT, |R15|, 6.5827683646048100446e-37, PT ;  /* 0x036000000f00780b */ /* 0x000fe20003f2e200 */
[----:B------:R-:W-:-:S08]  /*0450*/  DFMA R8, R8, R8, R8 ;  /* 0x000000080808722b */ /* 0x000fd00000000008 */
[----:B------:R-:W-:-:S08]  /*0460*/  DFMA R8, R6, R8, R6 ;  /* 0x000000080608722b */ /* 0x000fd00000000006 */
[----:B------:R-:W-:-:S08]  /*0470*/  DFMA R4, R8, -R18, 1 ;  /* 0x3ff000000804742b */ /* 0x000fd00000000812 */
[----:B------:R-:W-:-:S08]  /*0480*/  DFMA R8, R8, R4, R8 ;  /* 0x000000040808722b */ /* 0x000fd00000000008 */
[----:B------:R-:W-:-:S08]  /*0490*/  DMUL R4, R8, R14 ;  /* 0x0000000e08047228 */ /* 0x000fd00000000000 */
        /* <DEDUP_REMOVED lines=12> */
.L_x_7:
[----:B------:R-:W-:Y:S05]  /*0560*/  BSYNC.RECONVERGENT B2 ;  /* 0x0000000000027941 */ /* 0x000fea0003800200 */
.L_x_6:
[----:B------:R-:W-:-:S11]  /*0570*/  DADD R22, R22, R4 ;  /* 0x0000000016167229 */ /* 0x000fd60000000004 */
.L_x_5:
[----:B------:R-:W-:Y:S05]  /*0580*/  BSYNC.RECONVERGENT B1 ;  /* 0x0000000000017941 */ /* 0x000fea0003800200 */
.L_x_4:
[----:B------:R-:W2:Y:S01]  /*0590*/  LDG.E.64 R14, desc[UR8][R16.64+-0x18] ;  /* 0xffffe808100e7981 */ /* 0x000ea2000c1e1b00 */
[----:B------:R-:W0:Y:S01]  /*05a0*/  MUFU.RCP64H R5, UR11 ;  /* 0x0000000b00057d08 */ /* 0x000e220008001800 */
[----:B------:R-:W-:Y:S01]  /*05b0*/  MOV R4, 0x1 ;  /* 0x0000000100047802 */ /* 0x000fe20000000f00 */
[----:B------:R-:W-:Y:S05]  /*05c0*/  BSSY.RECONVERGENT B1, `(.L_x_8) ;  /* 0x0000015000017945 */ /* 0x000fea0003800200 */
[----:B0-----:R-:W-:-:S08]  /*05d0*/  DFMA R6, R4, -R18, 1 ;  /* 0x3ff000000406742b */ /* 0x001fd00000000812 */
[----:B------:R-:W-:-:S08]  /*05e0*/  DFMA R6, R6, R6, R6 ;  /* 0x000000060606722b */ /* 0x000fd00000000006 */
[----:B------:R-:W-:-:S08]  /*05f0*/  DFMA R6, R4, R6, R4 ;  /* 0x000000060406722b */ /* 0x000fd00000000004 */
[----:B------:R-:W-:-:S08]  /*0600*/  DFMA R4, R6, -R18, 1 ;  /* 0x3ff000000604742b */ /* 0x000fd00000000812 */
[----:B------:R-:W-:Y:S02]  /*0610*/  DFMA R8, R6, R4, R6 ;  /* 0x000000040608722b */ /* 0x000fe40000000006 */
[----:B--2---:R-:W-:-:S08]  /*0620*/  DADD R14, R20, -R14 ;  /* 0x00000000140e7229 */ /* 0x004fd0000000080e */
        /* <DEDUP_REMOVED lines=14> */
.L_x_9:
[----:B------:R-:W-:Y:S05]  /*0710*/  BSYNC.RECONVERGENT B1 ;  /* 0x0000000000017941 */ /* 0x000fea0003800200 */
.L_x_8:
        /* <DEDUP_REMOVED lines=26> */
[----:B------:R-:W-:Y:S01]  /*08c0*/  IMAD.MOV.U32 R4, RZ, RZ, R26 ;  /* 0x000000ffff047224 */ /* 0x000fe200078e001a */
[----:B------:R-:W-:-:S07]  /*08d0*/  MOV R5, R27 ;  /* 0x0000001b00057202 */ /* 0x000fce0000000f00 */
.L_x_13:
[----:B------:R-:W-:Y:S05]  /*08e0*/  BSYNC.RECONVERGENT B2 ;  /* 0x0000000000027941 */ /* 0x000fea0003800200 */
.L_x_12:
[----:B------:R-:W-:-:S11]  /*08f0*/  DADD R22, R22, R4 ;  /* 0x0000000016167229 */ /* 0x000fd60000000004 */
.L_x_11:
[----:B------:R-:W-:Y:S05]  /*0900*/  BSYNC.RECONVERGENT B1 ;  /* 0x0000000000017941 */ /* 0x000fea0003800200 */
.L_x_10:
[----:B------:R-:W2:Y:S01]  /*0910*/  LDG.E.64 R14, desc[UR8][R16.64+-0x10] ;  /* 0xfffff008100e7981 */ /* 0x000ea2000c1e1b00 */
[----:B------:R-:W0:Y:S01]  /*0920*/  MUFU.RCP64H R5, UR11 ;  /* 0x0000000b00057d08 */ /* 0x000e220008001800 */
[----:B------:R-:W-:Y:S01]  /*0930*/  IMAD.MOV.U32 R4, RZ, RZ, 0x1 ;  /* 0x00000001ff047424 */ /* 0x000fe200078e00ff */
        /* <DEDUP_REMOVED lines=19> */
[----:B------:R-:W-:Y:S01]  /*0a70*/  MOV R4, R26 ;  /* 0x0000001a00047202 */ /* 0x000fe20000000f00 */
[----:B------:R-:W-:-:S07]  /*0a80*/  IMAD.MOV.U32 R5, RZ, RZ, R27 ;  /* 0x000000ffff057224 */ /* 0x000fce00078e001b */
.L_x_15:
[----:B------:R-:W-:Y:S05]  /*0a90*/  BSYNC.RECONVERGENT B1 ;  /* 0x0000000000017941 */ /* 0x000fea0003800200 */
.L_x_14:
[----:B------:R-:W-:Y:S01]  /*0aa0*/  DMUL R4, R4, R4 ;  /* 0x0000000404047228 */ /* 0x000fe20000000000 */
[----:B------:R-:W-:Y:S07]  /*0ab0*/  BSSY.RECONVERGENT B1, `(.L_x_16) ;  /* 0x000001d000017945 */ /* 0x000fee0003800200 */
[----:B------:R-:W-:-:S14]  /*0ac0*/  DSETP.GEU.AND P0, PT, R4, 1, PT ;  /* 0x3ff000000400742a */ /* 0x000fdc0003f0e000 */
[----:B------:R-:W-:Y:S05]  /*0ad0*/  @P0 BRA `(.L_x_17) ;  /* 0x0000000000680947 */ /* 0x000fea0003800000 */
[----:B------:R-:W0:Y:S01]  /*0ae0*/  MUFU.RCP64H R7, UR11 ;  /* 0x0000000b00077d08 */ /* 0x000e220008001800 */
[----:B------:R-:W-:Y:S01]  /*0af0*/  IMAD.MOV.U32 R6, RZ, RZ, 0x1 ;  /* 0x00000001ff067424 */ /* 0x000fe200078e00ff */
        /* <DEDUP_REMOVED lines=17> */
[----:B0-----:R-:W-:Y:S01]  /*0c10*/  IMAD.U32 R12, RZ, RZ, UR4 ;  /* 0x00000004ff0c7e24 */ /* 0x001fe2000f8e00ff */
[----:B------:R-:W-:-:S07]  /*0c20*/  MOV R7, UR5 ;  /* 0x0000000500077c02 */ /* 0x000fce0008000f00 */
[----:B------:R-:W-:Y:S05]  /*0c30*/  CALL.REL.NOINC `($__internal_0_$__cuda_sm20_div_rn_f64_full) ;  /* 0x0000002c00dc7944 */ /* 0x000fea0003c00000 */
[----:B------:R-:W-:Y:S02]  /*0c40*/  IMAD.MOV.U32 R4, RZ, RZ, R26 ;  /* 0x000000ffff047224 */ /* 0x000fe400078e001a */
[----:B------:R-:W-:-:S07]  /*0c50*/  IMAD.MOV.U32 R5, RZ, RZ, R27 ;  /* 0x000000ffff057224 */ /* 0x000fce00078e001b */
.L_x_19:
[----:B------:R-:W-:Y:S05]  /*0c60*/  BSYNC.RECONVERGENT B2 ;  /* 0x0000000000027941 */ /* 0x000fea0003800200 */
.L_x_18:
[----:B------:R-:W-:-:S11]  /*0c70*/  DADD R22, R22, R4 ;  /* 0x0000000016167229 */ /* 0x000fd60000000004 */
.L_x_17:
[----:B------:R-:W-:Y:S05]  /*0c80*/  BSYNC.RECONVERGENT B1 ;  /* 0x0000000000017941 */ /* 0x000fea0003800200 */
.L_x_16:
        /* <DEDUP_REMOVED lines=18> */
[----:B------:R-:W-:Y:S02]  /*0db0*/  MOV R4, 0xdf0 ;  /* 0x00000df000047802 */ /* 0x000fe40000000f00 */
[----:B0-----:R-:W-:Y:S01]  /*0dc0*/  MOV R12, UR4 ;  /* 0x00000004000c7c02 */ /* 0x001fe20008000f00 */
[----:B------:R-:W-:-:S07]  /*0dd0*/  IMAD.U32 R7, RZ, RZ, UR5 ;  /* 0x00000005ff077e24 */ /* 0x000fce000f8e00ff */
[----:B------:R-:W-:Y:S05]  /*0de0*/  CALL.REL.NOINC `($__internal_0_$__cuda_sm20_div_rn_f64_full) ;  /* 0x0000002c00707944 */ /* 0x000fea0003c00000 */
[----:B------:R-:W-:Y:S02]  /*0df0*/  IMAD.MOV.U32 R4, RZ, RZ, R26 ;  /* 0x000000ffff047224 */ /* 0x000fe400078e001a */
[----:B------:R-:W-:-:S07]  /*0e00*/  IMAD.MOV.U32 R5, RZ, RZ, R27 ;  /* 0x000000ffff057224 */ /* 0x000fce00078e001b */
.L_x_21:
[----:B------:R-:W-:Y:S05]  /*0e10*/  BSYNC.RECONVERGENT B1 ;  /* 0x0000000000017941 */ /* 0x000fea0003800200 */
.L_x_20:
        /* <DEDUP_REMOVED lines=28> */
.L_x_25:
[----:B------:R-:W-:Y:S05]  /*0fe0*/  BSYNC.RECONVERGENT B2 ;  /* 0x0000000000027941 */ /* 0x000fea0003800200 */
.L_x_24:
[----:B------:R-:W-:-:S11]  /*0ff0*/  DADD R22, R22, R4 ;  /* 0x0000000016167229 */ /* 0x000fd60000000004 */
.L_x_23:
[----:B------:R-:W-:Y:S05]  /*1000*/  BSYNC.RECONVERGENT B1 ;  /* 0x0000000000017941 */ /* 0x000fea0003800200 */
.L_x_22:
        /* <DEDUP_REMOVED lines=24> */
.L_x_27:
[----:B------:R-:W-:Y:S05]  /*1190*/  BSYNC.RECONVERGENT B1 ;  /* 0x0000000000017941 */ /* 0x000fea0003800200 */
.L_x_26:
        /* <DEDUP_REMOVED lines=28> */
.L_x_31:
[----:B------:R-:W-:Y:S05]  /*1360*/  BSYNC.RECONVERGENT B2 ;  /* 0x0000000000027941 */ /* 0x000fea0003800200 */
.L_x_30:
[----:B------:R-:W-:-:S11]  /*1370*/  DADD R22, R22, R4 ;  /* 0x0000000016167229 */ /* 0x000fd60000000004 */
.L_x_29:
[----:B------:R-:W-:Y:S05]  /*1380*/  BSYNC.RECONVERGENT B1 ;  /* 0x0000000000017941 */ /* 0x000fea0003800200 */
.L_x_28:
        /* <DEDUP_REMOVED lines=24> */
.L_x_33:
[----:B------:R-:W-:Y:S05]  /*1510*/  BSYNC.RECONVERGENT B1 ;  /* 0x0000000000017941 */ /* 0x000fea0003800200 */
.L_x_32:
        /* <DEDUP_REMOVED lines=28> */
.L_x_37:
[----:B------:R-:W-:Y:S05]  /*16e0*/  BSYNC.RECONVERGENT B2 ;  /* 0x0000000000027941 */ /* 0x000fea0003800200 */
.L_x_36:
[----:B------:R-:W-:-:S11]  /*16f0*/  DADD R22, R22, R4 ;  /* 0x0000000016167229 */ /* 0x000fd60000000004 */
.L_x_35:
[----:B------:R-:W-:Y:S05]  /*1700*/  BSYNC.RECONVERGENT B1 ;  /* 0x0000000000017941 */ /* 0x000fea0003800200 */
.L_x_34:
        /* <DEDUP_REMOVED lines=24> */
.L_x_39:
[----:B------:R-:W-:Y:S05]  /*1890*/  BSYNC.RECONVERGENT B1 ;  /* 0x0000000000017941 */ /* 0x000fea0003800200 */
.L_x_38:
        /* <DEDUP_REMOVED lines=28> */
.L_x_43:
[----:B------:R-:W-:Y:S05]  /*1a60*/  BSYNC.RECONVERGENT B2 ;  /* 0x0000000000027941 */ /* 0x000fea0003800200 */
.L_x_42:
[----:B------:R-:W-:-:S11]  /*1a70*/  DADD R22, R22, R4 ;  /* 0x0000000016167229 */ /* 0x000fd60000000004 */
.L_x_41:
[----:B------:R-:W-:Y:S05]  /*1a80*/  BSYNC.RECONVERGENT B1 ;  /* 0x0000000000017941 */ /* 0x000fea0003800200 */
.L_x_40:
        /* <DEDUP_REMOVED lines=24> */
.L_x_45:
[----:B------:R-:W-:Y:S05]  /*1c10*/  BSYNC.RECONVERGENT B1 ;  /* 0x0000000000017941 */ /* 0x000fea0003800200 */
.L_x_44:
        /* <DEDUP_REMOVED lines=28> */
.L_x_49:
[----:B------:R-:W-:Y:S05]  /*1de0*/  BSYNC.RECONVERGENT B2 ;  /* 0x0000000000027941 */ /* 0x000fea0003800200 */
.L_x_48:
[----:B------:R-:W-:-:S11]  /*1df0*/  DADD R22, R22, R4 ;  /* 0x0000000016167229 */ /* 0x000fd60000000004 */
.L_x_47:
[----:B------:R-:W-:Y:S05]  /*1e00*/  BSYNC.RECONVERGENT B1 ;  /* 0x0000000000017941 */ /* 0x000fea0003800200 */
.L_x_46:
[----:B------:R-:W-:-:S05]  /*1e10*/  IADD3 R16, P0, PT, R16, 0x40, RZ ;  /* 0x0000004010107810 */ /* 0x000fca0007f1e0ff */
[----:B------:R-:W-:Y:S01]  /*1e20*/  IMAD.X R17, RZ, RZ, R17, P0 ;  /* 0x000000ffff117224 */ /* 0x000fe200000e0611 */
[----:B------:R-:W-:Y:S07]  /*1e30*/  BRA.U UP0, `(.L_x_50) ;  /* 0xffffffe100ec7547 */ /* 0x000fee000b83ffff */
.L_x_1:
[----:B------:R-:W-:-:S09]  /*1e40*/  UISETP.NE.AND UP0, UPT, UR10, URZ, UPT ;  /* 0x000000ff0a00728c */ /* 0x000fd2000bf05270 */
[----:B------:R-:W-:Y:S05]  /*1e50*/  BRA.U !UP0, `(.L_x_0) ;  /* 0x0000001908e07547 */ /* 0x000fea000b800000 */
[----:B------:R-:W1:Y:S01]  /*1e60*/  LDCU UR4, c[0x0][0x3a0] ;  /* 0x00007400ff0477ac */ /* 0x000e620008000800 */
[----:B------:R-:W-:Y:S02]  /*1e70*/  UISETP.GE.U32.AND UP0, UPT, UR10, 0x4, UPT ;  /* 0x000000040a00788c */ /* 0x000fe4000bf06070 */
[----:B-1----:R-:W-:-:S07]  /*1e80*/  ULOP3.LUT UR4, UR4, 0x3, URZ, 0xc0, !UPT ;  /* 0x0000000304047892 */ /* 0x002fce000f8ec0ff */
[----:B------:R-:W-:Y:S05]  /*1e90*/  BRA.U !UP0, `(.L_x_51) ;  /* 0x0000000d08cc7547 */ /* 0x000fea000b800000 */
[----:B------:R-:W1:Y:S01]  /*1ea0*/  LDC.64 R16, c[0x0][0x388] ;  /* 0x0000e200ff107b82 */ /* 0x000e620000000a00 */
[----:B------:R-:W2:Y:S07]  /*1eb0*/  LDCU UR5, c[0x0][0x39c] ;  /* 0x00007380ff0577ac */ /* 0x000eae0008000800 */
[----:B------:R-:W3:Y:S01]  /*1ec0*/  LDC.64 R4, c[0x0][0x398] ;  /* 0x0000e600ff047b82 */ /* 0x000ee20000000a00 */
[----:B-1----:R-:W-:-:S05]  /*1ed0*/  IMAD.WIDE.U32 R16, R0, 0x8, R16 ;  /* 0x0000000800107825 */ /* 0x002fca00078e0010 */
[----:B------:R-:W0:Y:S01]  /*1ee0*/  LDG.E.64 R14, desc[UR8][R16.64] ;  /* 0x00000008100e7981 */ /* 0x000e22000c1e1b00 */
[----:B--2---:R-:W3:Y:S01]  /*1ef0*/  MUFU.RCP64H R7, UR5 ;  /* 0x0000000500077d08 */ /* 0x004ee20008001800 */
[----:B------:R-:W-:Y:S01]  /*1f00*/  IMAD.MOV.U32 R6, RZ, RZ, 0x1 ;  /* 0x00000001ff067424 */ /* 0x000fe200078e00ff */
[----:B------:R-:W-:Y:S05]  /*1f10*/  BSSY.RECONVERGENT B1, `(.L_x_52) ;  /* 0x0000015000017945 */ /* 0x000fea0003800200 */
[----:B---3--:R-:W-:-:S08]  /*1f20*/  DFMA R8, R6, -R4, 1 ;  /* 0x3ff000000608742b */ /* 0x008fd00000000804 */
        /* <DEDUP_REMOVED lines=19> */
.L_x_53:
[----:B------:R-:W-:Y:S05]  /*2060*/  BSYNC.RECONVERGENT B1 ;  /* 0x0000000000017941 */ /* 0x000fea0003800200 */
.L_x_52:
[----:B------:R-:W-:Y:S01]  /*2070*/  DMUL R14, R4, R4 ;  /* 0x00000004040e7228 */ /* 0x000fe20000000000 */
[----:B------:R-:W-:Y:S07]  /*2080*/  BSSY.RECONVERGENT B1, `(.L_x_54) ;  /* 0x000001f000017945 */ /* 0x000fee0003800200 */
[----:B------:R-:W-:-:S14]  /*2090*/  DSETP.GEU.AND P0, PT, R14, 1, PT ;  /* 0x3ff000000e00742a */ /* 0x000fdc0003f0e000 */
[----:B------:R-:W-:Y:S05]  /*20a0*/  @P0 BRA `(.L_x_55) ;  /* 0x0000000000700947 */ /* 0x000fea0003800000 */
[----:B------:R-:W0:Y:S01]  /*20b0*/  LDCU UR5, c[0x0][0x39c] ;  /* 0x00007380ff0577ac */ /* 0x000e220008000800 */
[----:B------:R-:W1:Y:S01]  /*20c0*/  LDC.64 R4, c[0x0][0x398] ;  /* 0x0000e600ff047b82 */ /* 0x000e620000000a00 */
[----:B------:R-:W-:Y:S01]  /*20d0*/  IMAD.MOV.U32 R6, RZ, RZ, 0x1 ;  /* 0x00000001ff067424 */ /* 0x000fe200078e00ff */
[----:B------:R-:W-:Y:S01]  /*20e0*/  DADD R14, -R14, 1 ;  /* 0x3ff000000e0e7429 */ /* 0x000fe20000000100 */
[----:B------:R-:W-:Y:S07]  /*20f0*/  BSSY.RECONVERGENT B2, `(.L_x_56) ;  /* 0x0000016000027945 */ /* 0x000fee0003800200 */
[----:B------:R-:W-:Y:S01]  /*2100*/  DMUL R14, R14, 0.75 ;  /* 0x3fe800000e0e7828 */ /* 0x000fe20000000000 */
[----:B0-----:R-:W1:Y:S09]  /*2110*/  MUFU.RCP64H R7, UR5 ;  /* 0x0000000500077d08 */ /* 0x001e720008001800 */
[----:B------:R-:W-:Y:S01]  /*2120*/  FSETP.GEU.AND P1, PT, |R15|, 6.5827683646048100446e-37, PT ;  /* 0x036000000f00780b */ /* 0x000fe20003f2e200 */
[----:B-1----:R-:W-:-:S08]  /*2130*/  DFMA R8, R6, -R4, 1 ;  /* 0x3ff000000608742b */ /* 0x002fd00000000804 */
        /* <DEDUP_REMOVED lines=17> */
.L_x_57:
[----:B------:R-:W-:Y:S05]  /*2250*/  BSYNC.RECONVERGENT B2 ;  /* 0x0000000000027941 */ /* 0x000fea0003800200 */
.L_x_56:
[----:B------:R-:W-:-:S11]  /*2260*/  DADD R22, R22, R4 ;  /* 0x0000000016167229 */ /* 0x000fd60000000004 */
.L_x_55:
[----:B------:R-:W-:Y:S05]  /*2270*/  BSYNC.RECONVERGENT B1 ;  /* 0x0000000000017941 */ /* 0x000fea0003800200 */
.L_x_54:
[----:B------:R-:W2:Y:S01]  /*2280*/  LDG.E.64 R14, desc[UR8][R16.64+0x8] ;  /* 0x00000808100e7981 */ /* 0x000ea2000c1e1b00 */
[----:B------:R-:W0:Y:S01]  /*2290*/  LDCU UR5, c[0x0][0x39c] ;  /* 0x00007380ff0577ac */ /* 0x000e220008000800 */
[----:B------:R-:W1:Y:S01]  /*22a0*/  LDC.64 R4, c[0x0][0x398] ;  /* 0x0000e600ff047b82 */ /* 0x000e620000000a00 */
[----:B------:R-:W-:Y:S01]  /*22b0*/  MOV R6, 0x1 ;  /* 0x0000000100067802 */ /* 0x000fe20000000f00 */
[----:B------:R-:W-:Y:S01]  /*22c0*/  BSSY.RECONVERGENT B1, `(.L_x_58) ;  /* 0x0000016000017945 */ /* 0x000fe20003800200 */
[----:B0-----:R-:W1:Y:S04]  /*22d0*/  MUFU.RCP64H R7, UR5 ;  /* 0x0000000500077d08 */ /* 0x001e680008001800 */
[----:B-1----:R-:W-:-:S08]  /*22e0*/  DFMA R8, R6, -R4, 1 ;  /* 0x3ff000000608742b */ /* 0x002fd00000000804 */
        /* <DEDUP_REMOVED lines=19> */
.L_x_59:
[----:B------:R-:W-:Y:S05]  /*2420*/  BSYNC.RECONVERGENT B1 ;  /* 0x0000000000017941 */ /* 0x000fea0003800200 */
.L_x_58:
        /* <DEDUP_REMOVED lines=30> */
.L_x_63:
[----:B------:R-:W-:Y:S05]  /*2610*/  BSYNC.RECONVERGENT B2 ;  /* 0x0000000000027941 */ /* 0x000fea0003800200 */
.L_x_62:
[----:B------:R-:W-:-:S11]  /*2620*/  DADD R22, R22, R4 ;  /* 0x0000000016167229 */ /* 0x000fd60000000004 */
.L_x_61:
[----:B------:R-:W-:Y:S05]  /*2630*/  BSYNC.RECONVERGENT B1 ;  /* 0x0000000000017941 */ /* 0x000fea0003800200 */
.L_x_60:
[----:B------:R-:W2:Y:S01]  /*2640*/  LDG.E.64 R14, desc[UR8][R16.64+0x10] ;  /* 0x00001008100e7981 */ /* 0x000ea2000c1e1b00 */
[----:B------:R-:W0:Y:S01]  /*2650*/  LDCU UR5, c[0x0][0x39c] ;  /* 0x00007380ff0577ac */ /* 0x000e220008000800 */
[----:B------:R-:W1:Y:S01]  /*2660*/  LDC.64 R4, c[0x0][0x398] ;  /* 0x0000e600ff047b82 */ /* 0x000e620000000a00 */
[----:B------:R-:W-:Y:S01]  /*2670*/  IMAD.MOV.U32 R6, RZ, RZ, 0x1 ;  /* 0x00000001ff067424 */ /* 0x000fe200078e00ff */
        /* <DEDUP_REMOVED lines=22> */
.L_x_65:
[----:B------:R-:W-:Y:S05]  /*27e0*/  BSYNC.RECONVERGENT B1 ;  /* 0x0000000000017941 */ /* 0x000fea0003800200 */
.L_x_64:
        /* <DEDUP_REMOVED lines=30> */
.L_x_69:
[----:B------:R-:W-:Y:S05]  /*29d0*/  BSYNC.RECONVERGENT B2 ;  /* 0x0000000000027941 */ /* 0x000fea0003800200 */
.L_x_68:
[----:B------:R-:W-:-:S11]  /*29e0*/  DADD R22, R22, R4 ;  /* 0x0000000016167229 */ /* 0x000fd60000000004 */
.L_x_67:
[----:B------:R-:W-:Y:S05]  /*29f0*/  BSYNC.RECONVERGENT B1 ;  /* 0x0000000000017941 */ /* 0x000fea0003800200 */
.L_x_66:
        /* <DEDUP_REMOVED lines=26> */
.L_x_71:
[----:B------:R-:W-:Y:S05]  /*2ba0*/  BSYNC.RECONVERGENT B1 ;  /* 0x0000000000017941 */ /* 0x000fea0003800200 */
.L_x_70:
        /* <DEDUP_REMOVED lines=30> */
.L_x_75:
[----:B------:R-:W-:Y:S05]  /*2d90*/  BSYNC.RECONVERGENT B2 ;  /* 0x0000000000027941 */ /* 0x000fea0003800200 */
.L_x_74:
[----:B------:R-:W-:-:S11]  /*2da0*/  DADD R22, R22, R4 ;  /* 0x0000000016167229 */ /* 0x000fd60000000004 */
.L_x_73:
[----:B------:R-:W-:Y:S05]  /*2db0*/  BSYNC.RECONVERGENT B1 ;  /* 0x0000000000017941 */ /* 0x000fea0003800200 */
.L_x_72:
[----:B------:R-:W-:-:S07]  /*2dc0*/  VIADD R0, R0, 0x4 ;  /* 0x0000000400007836 */ /* 0x000fce0000000000 */
.L_x_51:
[----:B------:R-:W-:-:S09]  /*2dd0*/  UISETP.NE.AND UP0, UPT, UR4, URZ, UPT ;  /* 0x000000ff0400728c */ /* 0x000fd2000bf05270 */
[----:B------:R-:W-:Y:S05]  /*2de0*/  BRA.U !UP0, `(.L_x_0) ;  /* 0x0000000908fc7547 */ /* 0x000fea000b800000 */
[----:B------:R-:W-:-:S09]  /*2df0*/  UISETP.NE.AND UP0, UPT, UR4, 0x1, UPT ;  /* 0x000000010400788c */ /* 0x000fd2000bf05270 */
        /* <DEDUP_REMOVED lines=29> */
.L_x_78:
[----:B------:R-:W-:Y:S05]  /*2fd0*/  BSYNC.RECONVERGENT B1 ;  /* 0x0000000000017941 */ /* 0x000fea0003800200 */
.L_x_77:
[----:B------:R-:W-:Y:S01]  /*2fe0*/  DMUL R14, R4, R4 ;  /* 0x00000004040e7228 */ /* 0x000fe20000000000 */
[----:B------:R-:W-:Y:S07]  /*2ff0*/  BSSY.RECONVERGENT B1, `(.L_x_79) ;  /* 0x000001f000017945 */ /* 0x000fee0003800200 */
[----:B------:R-:W-:-:S14]  /*3000*/  DSETP.GEU.AND P0, PT, R14, 1, PT ;  /* 0x3ff000000e00742a */ /* 0x000fdc0003f0e000 */
[----:B------:R-:W-:Y:S05]  /*3010*/  @P0 BRA `(.L_x_80) ;  /* 0x0000000000700947 */ /* 0x000fea0003800000 */
[----:B------:R-:W0:Y:S01]  /*3020*/  LDCU UR4, c[0x0][0x39c] ;  /* 0x00007380ff0477ac */ /* 0x000e220008000800 */
[----:B------:R-:W1:Y:S01]  /*3030*/  LDC.64 R4, c[0x0][0x398] ;  /* 0x0000e600ff047b82 */ /* 0x000e620000000a00 */
[----:B------:R-:W-:Y:S01]  /*3040*/  MOV R6, 0x1 ;  /* 0x0000000100067802 */ /* 0x000fe20000000f00 */
        /* <DEDUP_REMOVED lines=23> */
.L_x_82:
[----:B------:R-:W-:Y:S05]  /*31c0*/  BSYNC.RECONVERGENT B2 ;  /* 0x0000000000027941 */ /* 0x000fea0003800200 */
.L_x_81:
[----:B------:R-:W-:-:S11]  /*31d0*/  DADD R22, R22, R4 ;  /* 0x0000000016167229 */ /* 0x000fd60000000004 */
.L_x_80:
[----:B------:R-:W-:Y:S05]  /*31e0*/  BSYNC.RECONVERGENT B1 ;  /* 0x0000000000017941 */ /* 0x000fea0003800200 */
.L_x_79:
        /* <DEDUP_REMOVED lines=26> */
.L_x_84:
[----:B------:R-:W-:Y:S05]  /*3390*/  BSYNC.RECONVERGENT B1 ;  /* 0x0000000000017941 */ /* 0x000fea0003800200 */
.L_x_83:
        /* <DEDUP_REMOVED lines=30> */
.L_x_88:
[----:B------:R-:W-:Y:S05]  /*3580*/  BSYNC.RECONVERGENT B2 ;  /* 0x0000000000027941 */ /* 0x000fea0003800200 */
.L_x_87:
[----:B------:R-:W-:-:S11]  /*3590*/  DADD R22, R22, R4 ;  /* 0x0000000016167229 */ /* 0x000fd60000000004 */
.L_x_86:
[----:B------:R-:W-:Y:S05]  /*35a0*/  BSYNC.RECONVERGENT B1 ;  /* 0x0000000000017941 */ /* 0x000fea0003800200 */
.L_x_85:
[----:B------:R-:W-:-:S07]  /*35b0*/  VIADD R0, R0, 0x2 ;  /* 0x0000000200007836 */ /* 0x000fce0000000000 */
.L_x_76:
[----:B------:R-:W1:Y:S02]  /*35c0*/  LDCU UR4, c[0x0][0x3a0] ;  /* 0x00007400ff0477ac */ /* 0x000e640008000800 */
[----:B-1----:R-:W-:-:S04]  /*35d0*/  ULOP3.LUT UR4, UR4, 0x1, URZ, 0xc0, !UPT ;  /* 0x0000000104047892 */ /* 0x002fc8000f8ec0ff */
[----:B------:R-:W-:-:S09]  /*35e0*/  UISETP.NE.U32.AND UP0, UPT, UR4, 0x1, UPT ;  /* 0x000000010400788c */ /* 0x000fd2000bf05070 */
[----:B------:R-:W-:Y:S05]  /*35f0*/  BRA.U UP0, `(.L_x_0) ;  /* 0x0000000100f87547 */ /* 0x000fea000b800000 */
[----:B------:R-:W1:Y:S01]  /*3600*/  LDC.64 R4, c[0x0][0x388] ;  /* 0x0000e200ff047b82 */ /* 0x000e620000000a00 */
[----:B------:R-:W2:Y:S07]  /*3610*/  LDCU UR4, c[0x0][0x39c] ;  /* 0x00007380ff0477ac */ /* 0x000eae0008000800 */
[----:B------:R-:W3:Y:S01]  /*3620*/  LDC.64 R8, c[0x0][0x398] ;  /* 0x0000e600ff087b82 */ /* 0x000ee20000000a00 */
[----:B-1----:R-:W-:-:S06]  /*3630*/  IMAD.WIDE.U32 R4, R0, 0x8, R4 ;  /* 0x0000000800047825 */ /* 0x002fcc00078e0004 */
[----:B------:R-:W0:Y:S01]  /*3640*/  LDG.E.64 R4, desc[UR8][R4.64] ;  /* 0x0000000804047981 */ /* 0x000e22000c1e1b00 */
[----:B--2---:R-:W3:Y:S01]  /*3650*/  MUFU.RCP64H R7, UR4 ;  /* 0x0000000400077d08 */ /* 0x004ee20008001800 */
[----:B------:R-:W-:Y:S01]  /*3660*/  MOV R6, 0x1 ;  /* 0x0000000100067802 */ /* 0x000fe20000000f00 */
        /* <DEDUP_REMOVED lines=21> */
.L_x_90:
[----:B------:R-:W-:Y:S05]  /*37c0*/  BSYNC.RECONVERGENT B1 ;  /* 0x0000000000017941 */ /* 0x000fea0003800200 */
.L_x_89:
        /* <DEDUP_REMOVED lines=30> */
.L_x_93:
[----:B------:R-:W-:Y:S05]  /*39b0*/  BSYNC.RECONVERGENT B2 ;  /* 0x0000000000027941 */ /* 0x000fea0003800200 */
.L_x_92:
[----:B------:R-:W-:-:S11]  /*39c0*/  DADD R22, R22, R4 ;  /* 0x0000000016167229 */ /* 0x000fd60000000004 */
.L_x_91:
[----:B------:R-:W-:Y:S05]  /*39d0*/  BSYNC.RECONVERGENT B1 ;  /* 0x0000000000017941 */ /* 0x000fea0003800200 */
.L_x_0:
[----:B------:R-:W1:Y:S01]  /*39e0*/  LDCU UR4, c[0x0][0x3a0] ;  /* 0x00007400ff0477ac */ /* 0x000e620008000800 */
[----:B------:R-:W-:Y:S01]  /*39f0*/  IMAD.MOV.U32 R4, RZ, RZ, 0x1 ;  /* 0x00000001ff047424 */ /* 0x000fe200078e00ff */
[----:B------:R-:W-:Y:S01]  /*3a00*/  FSETP.GEU.AND P1, PT, |R23|, 6.5827683646048100446e-37, PT ;  /* 0x036000001700780b */ /* 0x000fe20003f2e200 */
[----:B------:R-:W-:Y:S01]  /*3a10*/  BSSY.RECONVERGENT B1, `(.L_x_94) ;  /* 0x0000015000017945 */ /* 0x000fe20003800200 */
[----:B-1----:R-:W1:Y:S08]  /*3a20*/  I2F.F64 R6, UR4 ;  /* 0x0000000400067d12 */ /* 0x002e700008201c00 */
[----:B-1----:R-:W1:Y:S02]  /*3a30*/  MUFU.RCP64H R5, R7 ;  /* 0x0000000700057308 */ /* 0x002e640000001800 */
[----:B-1----:R-:W-:-:S08]  /*3a40*/  DFMA R8, -R6, R4, 1 ;  /* 0x3ff000000608742b */ /* 0x002fd00000000104 */
[----:B------:R-:W-:-:S08]  /*3a50*/  DFMA R8, R8, R8, R8 ;  /* 0x000000080808722b */ /* 0x000fd00000000008 */
[----:B------:R-:W-:-:S08]  /*3a60*/  DFMA R8, R4, R8, R4 ;  /* 0x000000080408722b */ /* 0x000fd00000000004 */
[----:B------:R-:W-:-:S08]  /*3a70*/  DFMA R4, -R6, R8, 1 ;  /* 0x3ff000000604742b */ /* 0x000fd00000000108 */
[----:B------:R-:W-:-:S08]  /*3a80*/  DFMA R4, R8, R4, R8 ;  /* 0x000000040804722b */ /* 0x000fd00000000008 */
[----:B------:R-:W-:-:S08]  /*3a90*/  DMUL R8, R4, R22 ;  /* 0x0000001604087228 */ /* 0x000fd00000000000 */
[----:B------:R-:W-:-:S08]  /*3aa0*/  DFMA R10, -R6, R8, R22 ;  /* 0x00000008060a722b */ /* 0x000fd00000000116 */
[----:B------:R-:W-:-:S10]  /*3ab0*/  DFMA R4, R4, R10, R8 ;  /* 0x0000000a0404722b */ /* 0x000fd40000000008 */
[----:B------:R-:W-:-:S05]  /*3ac0*/  FFMA R0, RZ, R7, R5 ;  /* 0x00000007ff007223 */ /* 0x000fca0000000005 */
[----:B------:R-:W-:-:S13]  /*3ad0*/  FSETP.GT.AND P0, PT, |R0|, 1.469367938527859385e-39, PT ;  /* 0x001000000000780b */ /* 0x000fda0003f04200 */
[----:B------:R-:W-:Y:S05]  /*3ae0*/  @P0 BRA P1, `(.L_x_95) ;  /* 0x00000000001c0947 */ /* 0x000fea0000800000 */
[----:B------:R-:W-:Y:S01]  /*3af0*/  IMAD.MOV.U32 R14, RZ, RZ, R22 ;  /* 0x000000ffff0e7224 */ /* 0x000fe200078e0016 */
[----:B------:R-:W-:Y:S01]  /*3b00*/  MOV R15, R23 ;  /* 0x00000017000f7202 */ /* 0x000fe20000000f00 */
[----:B------:R-:W-:Y:S01]  /*3b10*/  IMAD.MOV.U32 R12, RZ, RZ, R6 ;  /* 0x000000ffff0c7224 */ /* 0x000fe200078e0006 */
[----:B------:R-:W-:-:S07]  /*3b20*/  MOV R4, 0x3b40 ;  /* 0x00003b4000047802 */ /* 0x000fce0000000f00 */
[----:B0-----:R-:W-:Y:S05]  /*3b30*/  CALL.REL.NOINC `($__internal_0_$__cuda_sm20_div_rn_f64_full) ;  /* 0x00000000001c7944 */ /* 0x001fea0003c00000 */
[----:B------:R-:W-:Y:S02]  /*3b40*/  IMAD.MOV.U32 R4, RZ, RZ, R26 ;  /* 0x000000ffff047224 */ /* 0x000fe400078e001a */
[----:B------:R-:W-:-:S07]  /*3b50*/  IMAD.MOV.U32 R5, RZ, RZ, R27 ;  /* 0x000000ffff057224 */ /* 0x000fce00078e001b */
.L_x_95:
[----:B------:R-:W-:Y:S05]  /*3b60*/  BSYNC.RECONVERGENT B1 ;  /* 0x0000000000017941 */ /* 0x000fea0003800200 */
.L_x_94:
[----:B------:R-:W1:Y:S02]  /*3b70*/  LDC.64 R6, c[0x0][0x380] ;  /* 0x0000e000ff067b82 */ /* 0x000e640000000a00 */
[----:B-1----:R-:W-:-:S05]  /*3b80*/  IMAD.WIDE R2, R2, 0x8, R6 ;  /* 0x0000000802027825 */ /* 0x002fca00078e0206 */
[----:B------:R-:W-:Y:S01]  /*3b90*/  STG.E.64 desc[UR8][R2.64], R4 ;  /* 0x0000000402007986 */ /* 0x000fe2000c101b08 */
[----:B------:R-:W-:Y:S05]  /*3ba0*/  EXIT ;  /* 0x000000000000794d */ /* 0x000fea0003800000 */
        .weak           $__internal_0_$__cuda_sm20_div_rn_f64_full
        .type           $__internal_0_$__cuda_sm20_div_rn_f64_full,@function
        .size           $__internal_0_$__cuda_sm20_div_rn_f64_full,(.L_x_102 - $__internal_0_$__cuda_sm20_div_rn_f64_full)
$__internal_0_$__cuda_sm20_div_rn_f64_full:
[----:B------:R-:W-:Y:S01]  /*3bb0*/  FSETP.GEU.AND P2, PT, |R15|, 1.469367938527859385e-39, PT ;  /* 0x001000000f00780b */ /* 0x000fe20003f4e200 */
[----:B------:R-:W-:Y:S01]  /*3bc0*/  IMAD.MOV.U32 R11, RZ, RZ, R7 ;  /* 0x000000ffff0b7224 */ /* 0x000fe200078e0007 */
[C---:B------:R-:W-:Y:S01]  /*3bd0*/  FSETP.GEU.AND P0, PT, |R7|.reuse, 1.469367938527859385e-39, PT ;  /* 0x001000000700780b */ /* 0x040fe20003f0e200 */
[----:B------:R-:W-:Y:S01]  /*3be0*/  IMAD.MOV.U32 R5, RZ, RZ, 0x1ca00000 ;  /* 0x1ca00000ff057424 */ /* 0x000fe200078e00ff */
[----:B------:R-:W-:Y:S01]  /*3bf0*/  MOV R10, R12 ;  /* 0x0000000c000a7202 */ /* 0x000fe20000000f00 */
[----:B------:R-:W-:Y:S01]  /*3c00*/  IMAD.MOV.U32 R8, RZ, RZ, R14 ;  /* 0x000000ffff087224 */ /* 0x000fe200078e000e */
[----:B------:R-:W-:Y:S01]  /*3c10*/  LOP3.LUT R13, R7, 0x800fffff, RZ, 0xc0, !PT ;  /* 0x800fffff070d7812 */ /* 0x000fe200078ec0ff */
[----:B------:R-:W-:Y:S01]  /*3c20*/  IMAD.MOV.U32 R26, RZ, RZ, 0x1 ;  /* 0x00000001ff1a7424 */ /* 0x000fe200078e00ff */
[----:B------:R-:W-:Y:S01]  /*3c30*/  LOP3.LUT R3, R15, 0x7ff00000, RZ, 0xc0, !PT ;  /* 0x7ff000000f037812 */ /* 0x000fe200078ec0ff */
[----:B------:R-:W-:Y:S01]  /*3c40*/  BSSY.RECONVERGENT B0, `(.L_x_96) ;  /* 0x000004f000007945 */ /* 0x000fe20003800200 */
[----:B------:R-:W-:-:S02]  /*3c50*/  LOP3.LUT R13, R13, 0x3ff00000, RZ, 0xfc, !PT ;  /* 0x3ff000000d0d7812 */ /* 0x000fc400078efcff */
[----:B------:R-:W-:Y:S01]  /*3c60*/  LOP3.LUT R25, R7, 0x7ff00000, RZ, 0xc0, !PT ;  /* 0x7ff0000007197812 */ /* 0x000fe200078ec0ff */
[----:B------:R-:W-:Y:S01]  /*3c70*/  IMAD.MOV.U32 R24, RZ, RZ, R3 ;  /* 0x000000ffff187224 */ /* 0x000fe200078e0003 */
[----:B------:R-:W-:Y:S01]  /*3c80*/  @!P2 LOP3.LUT R6, R11, 0x7ff00000, RZ, 0xc0, !PT ;  /* 0x7ff000000b06a812 */ /* 0x000fe200078ec0ff */
[----:B------:R-:W-:Y:S01]  /*3c90*/  @!P0 DMUL R12, R10, 8.98846567431157953865e+307 ;  /* 0x7fe000000a0c8828 */ /* 0x000fe20000000000 */
[C---:B------:R-:W-:Y:S02]  /*3ca0*/  ISETP.GE.U32.AND P1, PT, R3.reuse, R25, PT ;  /* 0x000000190300720c */ /* 0x040fe40003f26070 */
[----:B------:R-:W-:Y:S02]  /*3cb0*/  @!P2 ISETP.GE.U32.AND P3, PT, R3, R6, PT ;  /* 0x000000060300a20c */ /* 0x000fe40003f66070 */
[C---:B------:R-:W-:Y:S01]  /*3cc0*/  SEL R9, R5.reuse, 0x63400000, !P1 ;  /* 0x6340000005097807 */ /* 0x040fe20004800000 */
[----:B------:R-:W0:Y:S01]  /*3cd0*/  MUFU.RCP64H R27, R13 ;  /* 0x0000000d001b7308 */ /* 0x000e220000001800 */
[----:B------:R-:W-:-:S02]  /*3ce0*/  @!P2 SEL R7, R5, 0x63400000, !P3 ;  /* 0x634000000507a807 */ /* 0x000fc40005800000 */
[--C-:B------:R-:W-:Y:S02]  /*3cf0*/  LOP3.LUT R9, R9, 0x800fffff, R15.reuse, 0xf8, !PT ;  /* 0x800fffff09097812 */ /* 0x100fe400078ef80f */
[----:B------:R-:W-:Y:S02]  /*3d00*/  @!P2 LOP3.LUT R6, R7, 0x80000000, R15, 0xf8, !PT ;  /* 0x800000000706a812 */ /* 0x000fe400078ef80f */
[----:B------:R-:W-:Y:S02]  /*3d10*/  @!P0 LOP3.LUT R25, R13, 0x7ff00000, RZ, 0xc0, !PT ;  /* 0x7ff000000d198812 */ /* 0x000fe400078ec0ff */
[----:B------:R-:W-:Y:S02]  /*3d20*/  @!P2 LOP3.LUT R7, R6, 0x100000, RZ, 0xfc, !PT ;  /* 0x001000000607a812 */ /* 0x000fe400078efcff */
[----:B------:R-:W-:-:S06]  /*3d30*/  @!P2 MOV R6, RZ ;  /* 0x000000ff0006a202 */ /* 0x000fcc0000000f00 */
[----:B------:R-:W-:Y:S02]  /*3d40*/  @!P2 DFMA R8, R8, 2, -R6 ;  /* 0x400000000808a82b */ /* 0x000fe40000000806 */
[----:B0-----:R-:W-:-:S08]  /*3d50*/  DFMA R6, R26, -R12, 1 ;  /* 0x3ff000001a06742b */ /* 0x001fd0000000080c */
[----:B------:R-:W-:Y:S01]  /*3d60*/  DFMA R6, R6, R6, R6 ;  /* 0x000000060606722b */ /* 0x000fe20000000006 */
[----:B------:R-:W-:-:S07]  /*3d70*/  @!P2 LOP3.LUT R24, R9, 0x7ff00000, RZ, 0xc0, !PT ;  /* 0x7ff000000918a812 */ /* 0x000fce00078ec0ff */
[----:B------:R-:W-:-:S08]  /*3d80*/  DFMA R6, R26, R6, R26 ;  /* 0x000000061a06722b */ /* 0x000fd0000000001a */
[----:B------:R-:W-:-:S08]  /*3d90*/  DFMA R28, R6, -R12, 1 ;  /* 0x3ff00000061c742b */ /* 0x000fd0000000080c */
[----:B------:R-:W-:-:S08]  /*3da0*/  DFMA R28, R6, R28, R6 ;  /* 0x0000001c061c722b */ /* 0x000fd00000000006 */
[----:B------:R-:W-:-:S08]  /*3db0*/  DMUL R26, R28, R8 ;  /* 0x000000081c1a7228 */ /* 0x000fd00000000000 */
[----:B------:R-:W-:-:S08]  /*3dc0*/  DFMA R6, R26, -R12, R8 ;  /* 0x8000000c1a06722b */ /* 0x000fd00000000008 */
[----:B------:R-:W-:Y:S01]  /*3dd0*/  DFMA R6, R28, R6, R26 ;  /* 0x000000061c06722b */ /* 0x000fe2000000001a */
[----:B------:R-:W-:-:S05]  /*3de0*/  VIADD R26, R24, 0xffffffff ;  /* 0xffffffff181a7836 */ /* 0x000fca0000000000 */
[----:B------:R-:W-:Y:S02]  /*3df0*/  ISETP.GT.U32.AND P0, PT, R26, 0x7feffffe, PT ;  /* 0x7feffffe1a00780c */ /* 0x000fe40003f04070 */
[----:B------:R-:W-:-:S04]  /*3e00*/  IADD3 R26, PT, PT, R25, -0x1, RZ ;  /* 0xffffffff191a7810 */ /* 0x000fc80007ffe0ff */
[----:B------:R-:W-:-:S13]  /*3e10*/  ISETP.GT.U32.OR P0, PT, R26, 0x7feffffe, P0 ;  /* 0x7feffffe1a00780c */ /* 0x000fda0000704470 */
[----:B------:R-:W-:Y:S05]  /*3e20*/  @P0 BRA `(.L_x_97) ;  /* 0x00000000006c0947 */ /* 0x000fea0003800000 */
[----:B------:R-:W-:-:S04]  /*3e30*/  LOP3.LUT R24, R11, 0x7ff00000, RZ, 0xc0, !PT ;  /* 0x7ff000000b187812 */ /* 0x000fc800078ec0ff */
[CC--:B------:R-:W-:Y:S02]  /*3e40*/  VIADDMNMX R14, R3.reuse, -R24.reuse, 0xb9600000, !PT ;  /* 0xb9600000030e7446 */ /* 0x0c0fe40007800918 */
[----:B------:R-:W-:Y:S02]  /*3e50*/  ISETP.GE.U32.AND P0, PT, R3, R24, PT ;  /* 0x000000180300720c */ /* 0x000fe40003f06070 */
[----:B------:R-:W-:Y:S02]  /*3e60*/  VIMNMX R3, PT, PT, R14, 0x46a00000, PT ;  /* 0x46a000000e037848 */ /* 0x000fe40003fe0100 */
[----:B------:R-:W-:-:S05]  /*3e70*/  SEL R14, R5, 0x63400000, !P0 ;  /* 0x63400000050e7807 */ /* 0x000fca0004000000 */
[----:B------:R-:W-:Y:S02]  /*3e80*/  IMAD.IADD R3, R3, 0x1, -R14 ;  /* 0x0000000103037824 */ /* 0x000fe400078e0a0e */
[----:B------:R-:W-:Y:S02]  /*3e90*/  IMAD.MOV.U32 R14, RZ, RZ, RZ ;  /* 0x000000ffff0e7224 */ /* 0x000fe400078e00ff */
[----:B------:R-:W-:-:S06]  /*3ea0*/  VIADD R15, R3, 0x7fe00000 ;  /* 0x7fe00000030f7836 */ /* 0x000fcc0000000000 */
[----:B------:R-:W-:-:S10]  /*3eb0*/  DMUL R26, R6, R14 ;  /* 0x0000000e061a7228 */ /* 0x000fd40000000000 */
[----:B------:R-:W-:-:S13]  /*3ec0*/  FSETP.GTU.AND P0, PT, |R27|, 1.469367938527859385e-39, PT ;  /* 0x001000001b00780b */ /* 0x000fda0003f0c200 */
[----:B------:R-:W-:Y:S05]  /*3ed0*/  @P0 BRA `(.L_x_98) ;  /* 0x0000000000940947 */ /* 0x000fea0003800000 */
[----:B------:R-:W-:Y:S01]  /*3ee0*/  DFMA R8, R6, -R12, R8 ;  /* 0x8000000c0608722b */ /* 0x000fe20000000008 */
[----:B------:R-:W-:-:S09]  /*3ef0*/  MOV R14, RZ ;  /* 0x000000ff000e7202 */ /* 0x000fd20000000f00 */
[C---:B------:R-:W-:Y:S02]  /*3f00*/  FSETP.NEU.AND P0, PT, R9.reuse, RZ, PT ;  /* 0x000000ff0900720b */ /* 0x040fe40003f0d000 */
[----:B------:R-:W-:-:S04]  /*3f10*/  LOP3.LUT R11, R9, 0x80000000, R11, 0x48, !PT ;  /* 0x80000000090b7812 */ /* 0x000fc800078e480b */
[----:B------:R-:W-:-:S07]  /*3f20*/  LOP3.LUT R15, R11, R15, RZ, 0xfc, !PT ;  /* 0x0000000f0b0f7212 */ /* 0x000fce00078efcff */
[----:B------:R-:W-:Y:S05]  /*3f30*/  @!P0 BRA `(.L_x_98) ;  /* 0x00000000007c8947 */ /* 0x000fea0003800000 */
[----:B------:R-:W-:Y:S01]  /*3f40*/  IMAD.MOV R9, RZ, RZ, -R3 ;  /* 0x000000ffff097224 */ /* 0x000fe200078e0a03 */
[----:B------:R-:W-:Y:S01]  /*3f50*/  IADD3 R3, PT, PT, -R3, -0x43300000, RZ ;  /* 0xbcd0000003037810 */ /* 0x000fe20007ffe1ff */
[----:B------:R-:W-:-:S06]  /*3f60*/  IMAD.MOV.U32 R8, RZ, RZ, RZ ;  /* 0x000000ffff087224 */ /* 0x000fcc00078e00ff */
[----:B------:R-:W-:Y:S02]  /*3f70*/  DFMA R8, R26, -R8, R6 ;  /* 0x800000081a08722b */ /* 0x000fe40000000006 */
[----:B------:R-:W-:-:S08]  /*3f80*/  DMUL.RP R6, R6, R14 ;  /* 0x0000000e06067228 */ /* 0x000fd00000008000 */
[----:B------:R-:W-:Y:S02]  /*3f90*/  FSETP.NEU.AND P0, PT, |R9|, R3, PT ;  /* 0x000000030900720b */ /* 0x000fe40003f0d200 */
[----:B------:R-:W-:Y:S02]  /*3fa0*/  LOP3.LUT R11, R7, R11, RZ, 0x3c, !PT ;  /* 0x0000000b070b7212 */ /* 0x000fe400078e3cff */
[----:B------:R-:W-:Y:S02]  /*3fb0*/  FSEL R26, R6, R26, !P0 ;  /* 0x0000001a061a7208 */ /* 0x000fe40004000000 */
[----:B------:R-:W-:Y:S01]  /*3fc0*/  FSEL R27, R11, R27, !P0 ;  /* 0x0000001b0b1b7208 */ /* 0x000fe20004000000 */
[----:B------:R-:W-:Y:S06]  /*3fd0*/  BRA `(.L_x_98) ;  /* 0x0000000000547947 */ /* 0x000fec0003800000 */
.L_x_97:
[----:B------:R-:W-:-:S14]  /*3fe0*/  DSETP.NAN.AND P0, PT, R14, R14, PT ;  /* 0x0000000e0e00722a */ /* 0x000fdc0003f08000 */
[----:B------:R-:W-:Y:S05]  /*3ff0*/  @P0 BRA `(.L_x_99) ;  /* 0x0000000000440947 */ /* 0x000fea0003800000 */
[----:B------:R-:W-:-:S14]  /*4000*/  DSETP.NAN.AND P0, PT, R10, R10, PT ;  /* 0x0000000a0a00722a */ /* 0x000fdc0003f08000 */
[----:B------:R-:W-:Y:S05]  /*4010*/  @P0 BRA `(.L_x_100) ;  /* 0x0000000000300947 */ /* 0x000fea0003800000 */
[----:B------:R-:W-:Y:S01]  /*4020*/  ISETP.NE.AND P0, PT, R24, R25, PT ;  /* 0x000000191800720c */ /* 0x000fe20003f05270 */
[----:B------:R-:W-:Y:S01]  /*4030*/  IMAD.MOV.U32 R26, RZ, RZ, 0x0 ;  /* 0x00000000ff1a7424 */ /* 0x000fe200078e00ff */
[----:B------:R-:W-:-:S11]  /*4040*/  MOV R27, 0xfff80000 ;  /* 0xfff80000001b7802 */ /* 0x000fd60000000f00 */
[----:B------:R-:W-:Y:S05]  /*4050*/  @!P0 BRA `(.L_x_98) ;  /* 0x0000000000348947 */ /* 0x000fea0003800000 */
[----:B------:R-:W-:Y:S02]  /*4060*/  ISETP.NE.AND P0, PT, R24, 0x7ff00000, PT ;  /* 0x7ff000001800780c */ /* 0x000fe40003f05270 */
[----:B------:R-:W-:Y:S02]  /*4070*/  LOP3.LUT R27, R15, 0x80000000, R11, 0x48, !PT ;  /* 0x800000000f1b7812 */ /* 0x000fe400078e480b */
[----:B------:R-:W-:-:S13]  /*4080*/  ISETP.EQ.OR P0, PT, R25, RZ, !P0 ;  /* 0x000000ff1900720c */ /* 0x000fda0004702670 */
[----:B------:R-:W-:Y:S01]  /*4090*/  @P0 LOP3.LUT R3, R27, 0x7ff00000, RZ, 0xfc, !PT ;  /* 0x7ff000001b030812 */ /* 0x000fe200078efcff */
[----:B------:R-:W-:Y:S02]  /*40a0*/  @!P0 IMAD.MOV.U32 R26, RZ, RZ, RZ ;  /* 0x000000ffff1a8224 */ /* 0x000fe400078e00ff */
[----:B------:R-:W-:Y:S02]  /*40b0*/  @P0 IMAD.MOV.U32 R26, RZ, RZ, RZ ;  /* 0x000000ffff1a0224 */ /* 0x000fe400078e00ff */
[----:B------:R-:W-:Y:S01]  /*40c0*/  @P0 IMAD.MOV.U32 R27, RZ, RZ, R3 ;  /* 0x000000ffff1b0224 */ /* 0x000fe200078e0003 */
[----:B------:R-:W-:Y:S06]  /*40d0*/  BRA `(.L_x_98) ;  /* 0x0000000000147947 */ /* 0x000fec0003800000 */
.L_x_100:
[----:B------:R-:W-:Y:S02]  /*40e0*/  LOP3.LUT R27, R11, 0x80000, RZ, 0xfc, !PT ;  /* 0x000800000b1b7812 */ /* 0x000fe400078efcff */
[----:B------:R-:W-:Y:S01]  /*40f0*/  MOV R26, R10 ;  /* 0x0000000a001a7202 */ /* 0x000fe20000000f00 */
[----:B------:R-:W-:Y:S06]  /*4100*/  BRA `(.L_x_98) ;  /* 0x0000000000087947 */ /* 0x000fec0003800000 */
.L_x_99:
[----:B------:R-:W-:Y:S01]  /*4110*/  LOP3.LUT R27, R15, 0x80000, RZ, 0xfc, !PT ;  /* 0x000800000f1b7812 */ /* 0x000fe200078efcff */
[----:B------:R-:W-:-:S07]  /*4120*/  IMAD.MOV.U32 R26, RZ, RZ, R14 ;  /* 0x000000ffff1a7224 */ /* 0x000fce00078e000e */
.L_x_98:
[----:B------:R-:W-:Y:S05]  /*4130*/  BSYNC.RECONVERGENT B0 ;  /* 0x0000000000007941 */ /* 0x000fea0003800200 */
.L_x_96:
[----:B------:R-:W-:-:S04]  /*4140*/  IMAD.MOV.U32 R5, RZ, RZ, 0x0 ;  /* 0x00000000ff057424 */ /* 0x000fc800078e00ff */
[----:B------:R-:W-:Y:S05]  /*4150*/  RET.REL.NODEC R4 `(_Z6kernelPdS_S_di) ;  /* 0xffffffbc04a87950 */ /* 0x000fea0003c3ffff */
.L_x_101:
[----:B------:R-:W-:-:S00]  /*4160*/  BRA `(.L_x_101) ;  /* 0xfffffffc00fc7947 */ /* 0x000fc0000383ffff */
[----:B------:R-:W-:-:S00]  /*4170*/  NOP ;  /* 0x0000000000007918 */ /* 0x000fc00000000000 */
        /* <DEDUP_REMOVED lines=8> */
.L_x_102:


//--------------------- .nv.shared.reserved.0     --------------------------
	.section	.nv.shared.reserved.0,"aw",@nobits
	.weak		__nv_reservedSMEM_offset_0_alias
	.size		__nv_reservedSMEM_offset_0_alias, 0, 64
	.other		__nv_reservedSMEM_offset_0_alias,@"STO_CUDA_RESERVED_SHARED STV_DEFAULT"
__nv_reservedSMEM_offset_0_alias:
	.zero		0
	.zero		64


//--------------------- .nv.constant0._Z6kernelPdS_S_di --------------------------
	.section	.nv.constant0._Z6kernelPdS_S_di,"a",@progbits
	.sectionflags	@""
	.align	4
.nv.constant0._Z6kernelPdS_S_di:
	.zero		932


//--------------------- SYMBOLS --------------------------

	.type		.nv.reservedSmem.offset0,@object
	.size		.nv.reservedSmem.offset0,0x4
